//
// Generated by NVIDIA NVVM Compiler
//
// Compiler Build ID: CL-36424714
// Cuda compilation tools, release 13.0, V13.0.88
// Based on NVVM 20.0.0
//

.version 9.0
.target sm_100
.address_size 64

	// .globl	mem_copy_kernel

.visible .entry mem_copy_kernel(
	.param .u64 .ptr .align 1 mem_copy_kernel_param_0,
	.param .u64 .ptr .align 1 mem_copy_kernel_param_1,
	.param .u64 mem_copy_kernel_param_2
)
{
	.reg .pred 	%p<3>;
	.reg .b32 	%r<7>;
	.reg .b32 	%f<2>;
	.reg .b64 	%rd<14>;

	ld.param.u64 	%rd7, [mem_copy_kernel_param_0];
	ld.param.u64 	%rd8, [mem_copy_kernel_param_1];
	ld.param.u64 	%rd9, [mem_copy_kernel_param_2];
	mov.u32 	%r2, %ctaid.x;
	mov.u32 	%r3, %ntid.x;
	mov.u32 	%r4, %tid.x;
	mad.lo.s32 	%r5, %r2, %r3, %r4;
	cvt.u64.u32 	%rd13, %r5;
	mov.u32 	%r6, %nctaid.x;
	mul.lo.s32 	%r1, %r3, %r6;
	setp.le.u64 	%p1, %rd9, %rd13;
	@%p1 bra 	$L__BB0_3;
	cvt.u64.u32 	%rd2, %r1;
	cvta.to.global.u64 	%rd3, %rd8;
	cvta.to.global.u64 	%rd4, %rd7;
$L__BB0_2:
	shl.b64 	%rd10, %rd13, 2;
	add.s64 	%rd11, %rd3, %rd10;
	ld.global.f32 	%f1, [%rd11];
	add.s64 	%rd12, %rd4, %rd10;
	st.global.f32 	[%rd12], %f1;
	add.s64 	%rd13, %rd13, %rd2;
	setp.lt.u64 	%p2, %rd13, %rd9;
	@%p2 bra 	$L__BB0_2;
$L__BB0_3:
	ret;

}
	// .globl	fma_kernel
.visible .entry fma_kernel(
	.param .u64 .ptr .align 1 fma_kernel_param_0,
	.param .u64 .ptr .align 1 fma_kernel_param_1,
	.param .u64 .ptr .align 1 fma_kernel_param_2,
	.param .u64 fma_kernel_param_3,
	.param .u32 fma_kernel_param_4
)
{
	.reg .pred 	%p<7>;
	.reg .b32 	%r<16>;
	.reg .b32 	%f<20>;
	.reg .b64 	%rd<13>;

	ld.param.u64 	%rd3, [fma_kernel_param_0];
	ld.param.u64 	%rd4, [fma_kernel_param_1];
	ld.param.u64 	%rd5, [fma_kernel_param_2];
	ld.param.u64 	%rd6, [fma_kernel_param_3];
	ld.param.u32 	%r8, [fma_kernel_param_4];
	mov.u32 	%r9, %ctaid.x;
	mov.u32 	%r10, %ntid.x;
	mov.u32 	%r11, %tid.x;
	mad.lo.s32 	%r12, %r9, %r10, %r11;
	cvt.u64.u32 	%rd1, %r12;
	setp.le.u64 	%p1, %rd6, %rd1;
	@%p1 bra 	$L__BB1_9;
	cvta.to.global.u64 	%rd7, %rd5;
	cvta.to.global.u64 	%rd8, %rd3;
	cvta.to.global.u64 	%rd9, %rd4;
	shl.b64 	%rd10, %rd1, 2;
	add.s64 	%rd11, %rd8, %rd10;
	ld.global.f32 	%f1, [%rd11];
	add.s64 	%rd12, %rd9, %rd10;
	ld.global.f32 	%f2, [%rd12];
	add.s64 	%rd2, %rd7, %rd10;
	ld.global.f32 	%f19, [%rd2];
	setp.lt.s32 	%p2, %r8, 1;
	@%p2 bra 	$L__BB1_8;
	and.b32  	%r1, %r8, 3;
	setp.lt.u32 	%p3, %r8, 4;
	@%p3 bra 	$L__BB1_5;
	and.b32  	%r13, %r8, 2147483644;
	neg.s32 	%r14, %r13;
$L__BB1_4:
	fma.rn.f32 	%f12, %f1, %f2, %f19;
	fma.rn.f32 	%f13, %f1, %f2, %f12;
	fma.rn.f32 	%f14, %f1, %f2, %f13;
	fma.rn.f32 	%f19, %f1, %f2, %f14;
	add.s32 	%r14, %r14, 4;
	setp.ne.s32 	%p4, %r14, 0;
	@%p4 bra 	$L__BB1_4;
$L__BB1_5:
	setp.eq.s32 	%p5, %r1, 0;
	@%p5 bra 	$L__BB1_8;
	neg.s32 	%r15, %r1;
$L__BB1_7:
	.pragma "nounroll";
	fma.rn.f32 	%f19, %f1, %f2, %f19;
	add.s32 	%r15, %r15, 1;
	setp.ne.s32 	%p6, %r15, 0;
	@%p6 bra 	$L__BB1_7;
$L__BB1_8:
	st.global.f32 	[%rd2], %f19;
$L__BB1_9:
	ret;

}


// ===== COMPILED SASS (sm_100) =====

	.target	sm_100

	.elftype	@"ET_EXEC"


//--------------------- .note.nv.tkinfo           --------------------------
	.section	.note.nv.tkinfo,"",@"SHT_NOTE"
	.sectionflags	@"SHF_NOTE_NV_TKINFO"
	.tkinfo
        /*0018*/ 	.word	0x00000002
        /*0030*/ 	.string	""
        /*0030*/ 	.string	"ptxas"
        /*0030*/ 	.string	"Cuda compilation tools, release 13.0, V13.0.88"
        /*0030*/ 	.string	"Build cuda_13.0.r13.0/compiler.36424714_0"
        /*0030*/ 	.string	"-arch sm_100 -m 64 "



//--------------------- .note.nv.cuinfo           --------------------------
	.section	.note.nv.cuinfo,"",@"SHT_NOTE"
	.sectionflags	@"SHF_NOTE_NV_CUINFO"
        /*0018*/ 	.short	0x0002
        /*001a*/ 	.short	0x0064
        /*001c*/ 	.short	0x0082
	.zero		2


//--------------------- .nv.info                  --------------------------
	.section	.nv.info,"",@"SHT_CUDA_INFO"
	.align	4


	//----- nvinfo : EIATTR_REGCOUNT
	.align		4
        /*0000*/ 	.byte	0x04, 0x2f
        /*0002*/ 	.short	(.L_1 - .L_0)
	.align		4
.L_0:
        /*0004*/ 	.word	index@(mem_copy_kernel)
        /*0008*/ 	.word	0x0000000a


	//----- nvinfo : EIATTR_FRAME_SIZE
	.align		4
.L_1:
        /*000c*/ 	.byte	0x04, 0x11
        /*000e*/ 	.short	(.L_3 - .L_2)
	.align		4
.L_2:
        /*0010*/ 	.word	index@(mem_copy_kernel)
        /*0014*/ 	.word	0x00000000


	//----- nvinfo : EIATTR_REGCOUNT
	.align		4
.L_3:
        /*0018*/ 	.byte	0x04, 0x2f
        /*001a*/ 	.short	(.L_5 - .L_4)
	.align		4
.L_4:
        /*001c*/ 	.word	index@(fma_kernel)
        /*0020*/ 	.word	0x0000000c


	//----- nvinfo : EIATTR_FRAME_SIZE
	.align		4
.L_5:
        /*0024*/ 	.byte	0x04, 0x11
        /*0026*/ 	.short	(.L_7 - .L_6)
	.align		4
.L_6:
        /*0028*/ 	.word	index@(fma_kernel)
        /*002c*/ 	.word	0x00000000


	//----- nvinfo : EIATTR_MIN_STACK_SIZE
	.align		4
.L_7:
        /*0030*/ 	.byte	0x04, 0x12
        /*0032*/ 	.short	(.L_9 - .L_8)
	.align		4
.L_8:
        /*0034*/ 	.word	index@(fma_kernel)
        /*0038*/ 	.word	0x00000000


	//----- nvinfo : EIATTR_MIN_STACK_SIZE
	.align		4
.L_9:
        /*003c*/ 	.byte	0x04, 0x12
        /*003e*/ 	.short	(.L_11 - .L_10)
	.align		4
.L_10:
        /*0040*/ 	.word	index@(mem_copy_kernel)
        /*0044*/ 	.word	0x00000000
.L_11:


//--------------------- .nv.compat                --------------------------
	.section	.nv.compat,"",@"SHT_CUDA_COMPAT_INFO"
	.align	4
        /*0000*/ 	.byte	0x02, 0x09, 0x00, 0x00, 0x02, 0x02, 0x01, 0x00, 0x02, 0x05, 0x05, 0x00, 0x03, 0x07, 0x01, 0x01
        /*0010*/ 	.byte	0x02, 0x03, 0x00, 0x00, 0x02, 0x06, 0x01, 0x00, 0x04, 0x0b, 0x08, 0x00, 0x09, 0x00, 0x00, 0x00
        /*0020*/ 	.byte	0x00, 0x00, 0x00, 0x00


//--------------------- .nv.info.fma_kernel       --------------------------
	.section	.nv.info.fma_kernel,"",@"SHT_CUDA_INFO"
	.sectionflags	@""
	.align	4


	//----- nvinfo : EIATTR_CUDA_API_VERSION
	.align		4
        /*0000*/ 	.byte	0x04, 0x37
        /*0002*/ 	.short	(.L_13 - .L_12)
.L_12:
        /*0004*/ 	.word	0x00000082


	//----- nvinfo : EIATTR_KPARAM_INFO
	.align		4
.L_13:
        /*0008*/ 	.byte	0x04, 0x17
        /*000a*/ 	.short	(.L_15 - .L_14)
.L_14:
        /*000c*/ 	.word	0x00000000
        /*0010*/ 	.short	0x0004
        /*0012*/ 	.short	0x0020
        /*0014*/ 	.byte	0x00, 0xf0, 0x11, 0x00


	//----- nvinfo : EIATTR_KPARAM_INFO
	.align		4
.L_15:
        /*0018*/ 	.byte	0x04, 0x17
        /*001a*/ 	.short	(.L_17 - .L_16)
.L_16:
        /*001c*/ 	.word	0x00000000
        /*0020*/ 	.short	0x0003
        /*0022*/ 	.short	0x0018
        /*0024*/ 	.byte	0x00, 0xf0, 0x21, 0x00


	//----- nvinfo : EIATTR_KPARAM_INFO
	.align		4
.L_17:
        /*0028*/ 	.byte	0x04, 0x17
        /*002a*/ 	.short	(.L_19 - .L_18)
.L_18:
        /*002c*/ 	.word	0x00000000
        /*0030*/ 	.short	0x0002
        /*0032*/ 	.short	0x0010
        /*0034*/ 	.byte	0x00, 0xf5, 0x21, 0x00


	//----- nvinfo : EIATTR_KPARAM_INFO
	.align		4
.L_19:
        /*0038*/ 	.byte	0x04, 0x17
        /*003a*/ 	.short	(.L_21 - .L_20)
.L_20:
        /*003c*/ 	.word	0x00000000
        /*0040*/ 	.short	0x0001
        /*0042*/ 	.short	0x0008
        /*0044*/ 	.byte	0x00, 0xf5, 0x21, 0x00


	//----- nvinfo : EIATTR_KPARAM_INFO
	.align		4
.L_21:
        /*0048*/ 	.byte	0x04, 0x17
        /*004a*/ 	.short	(.L_23 - .L_22)
.L_22:
        /*004c*/ 	.word	0x00000000
        /*0050*/ 	.short	0x0000
        /*0052*/ 	.short	0x0000
        /*0054*/ 	.byte	0x00, 0xf5, 0x21, 0x00


	//----- nvinfo : EIATTR_SPARSE_MMA_MASK
	.align		4
.L_23:
        /*0058*/ 	.byte	0x03, 0x50
        /*005a*/ 	.short	0x0000


	//----- nvinfo : EIATTR_MAXREG_COUNT
	.align		4
        /*005c*/ 	.byte	0x03, 0x1b
        /*005e*/ 	.short	0x00ff


	//----- nvinfo : EIATTR_MERCURY_ISA_VERSION
	.align		4
        /*0060*/ 	.byte	0x03, 0x5f
        /*0062*/ 	.short	0x0101


	//----- nvinfo : EIATTR_VRC_CTA_INIT_COUNT
	.align		4
        /*0064*/ 	.byte	0x02, 0x4a
	.zero		1
	.zero		1


	//----- nvinfo : EIATTR_EXIT_INSTR_OFFSETS
	.align		4
        /*0068*/ 	.byte	0x04, 0x1c
        /*006a*/ 	.short	(.L_25 - .L_24)


	//   ....[0]....
.L_24:
        /*006c*/ 	.word	0x00000080


	//   ....[1]....
        /*0070*/ 	.word	0x00000570


	//----- nvinfo : EIATTR_CBANK_PARAM_SIZE
	.align		4
.L_25:
        /*0074*/ 	.byte	0x03, 0x19
        /*0076*/ 	.short	0x0024


	//----- nvinfo : EIATTR_PARAM_CBANK
	.align		4
        /*0078*/ 	.byte	0x04, 0x0a
        /*007a*/ 	.short	(.L_27 - .L_26)
	.align		4
.L_26:
        /*007c*/ 	.word	index@(.nv.constant0.fma_kernel)
        /*0080*/ 	.short	0x0380
        /*0082*/ 	.short	0x0024


	//----- nvinfo : EIATTR_SW_WAR
	.align		4
.L_27:
        /*0084*/ 	.byte	0x04, 0x36
        /*0086*/ 	.short	(.L_29 - .L_28)
.L_28:
        /*0088*/ 	.word	0x00000008
.L_29:


//--------------------- .nv.info.mem_copy_kernel  --------------------------
	.section	.nv.info.mem_copy_kernel,"",@"SHT_CUDA_INFO"
	.sectionflags	@""
	.align	4


	//----- nvinfo : EIATTR_CUDA_API_VERSION
	.align		4
        /*0000*/ 	.byte	0x04, 0x37
        /*0002*/ 	.short	(.L_31 - .L_30)
.L_30:
        /*0004*/ 	.word	0x00000082


	//----- nvinfo : EIATTR_KPARAM_INFO
	.align		4
.L_31:
        /*0008*/ 	.byte	0x04, 0x17
        /*000a*/ 	.short	(.L_33 - .L_32)
.L_32:
        /*000c*/ 	.word	0x00000000
        /*0010*/ 	.short	0x0002
        /*0012*/ 	.short	0x0010
        /*0014*/ 	.byte	0x00, 0xf0, 0x21, 0x00


	//----- nvinfo : EIATTR_KPARAM_INFO
	.align		4
.L_33:
        /*0018*/ 	.byte	0x04, 0x17
        /*001a*/ 	.short	(.L_35 - .L_34)
.L_34:
        /*001c*/ 	.word	0x00000000
        /*0020*/ 	.short	0x0001
        /*0022*/ 	.short	0x0008
        /*0024*/ 	.byte	0x00, 0xf5, 0x21, 0x00


	//----- nvinfo : EIATTR_KPARAM_INFO
	.align		4
.L_35:
        /*0028*/ 	.byte	0x04, 0x17
        /*002a*/ 	.short	(.L_37 - .L_36)
.L_36:
        /*002c*/ 	.word	0x00000000
        /*0030*/ 	.short	0x0000
        /*0032*/ 	.short	0x0000
        /*0034*/ 	.byte	0x00, 0xf5, 0x21, 0x00


	//----- nvinfo : EIATTR_SPARSE_MMA_MASK
	.align		4
.L_37:
        /*0038*/ 	.byte	0x03, 0x50
        /*003a*/ 	.short	0x0000


	//----- nvinfo : EIATTR_MAXREG_COUNT
	.align		4
        /*003c*/ 	.byte	0x03, 0x1b
        /*003e*/ 	.short	0x00ff


	//----- nvinfo : EIATTR_MERCURY_ISA_VERSION
	.align		4
        /*0040*/ 	.byte	0x03, 0x5f
        /*0042*/ 	.short	0x0101


	//----- nvinfo : EIATTR_VRC_CTA_INIT_COUNT
	.align		4
        /*0044*/ 	.byte	0x02, 0x4a
	.zero		1
	.zero		1


	//----- nvinfo : EIATTR_EXIT_INSTR_OFFSETS
	.align		4
        /*0048*/ 	.byte	0x04, 0x1c
        /*004a*/ 	.short	(.L_39 - .L_38)


	//   ....[0]....
.L_38:
        /*004c*/ 	.word	0x000000a0


	//   ....[1]....
        /*0050*/ 	.word	0x000001b0


	//----- nvinfo : EIATTR_CRS_STACK_SIZE
	.align		4
.L_39:
        /*0054*/ 	.byte	0x04, 0x1e
        /*0056*/ 	.short	(.L_41 - .L_40)
.L_40:
        /*0058*/ 	.word	0x00000000


	//----- nvinfo : EIATTR_CBANK_PARAM_SIZE
	.align		4
.L_41:
        /*005c*/ 	.byte	0x03, 0x19
        /*005e*/ 	.short	0x0018


	//----- nvinfo : EIATTR_PARAM_CBANK
	.align		4
        /*0060*/ 	.byte	0x04, 0x0a
        /*0062*/ 	.short	(.L_43 - .L_42)
	.align		4
.L_42:
        /*0064*/ 	.word	index@(.nv.constant0.mem_copy_kernel)
        /*0068*/ 	.short	0x0380
        /*006a*/ 	.short	0x0018


	//----- nvinfo : EIATTR_SW_WAR
	.align		4
.L_43:
        /*006c*/ 	.byte	0x04, 0x36
        /*006e*/ 	.short	(.L_45 - .L_44)
.L_44:
        /*0070*/ 	.word	0x00000008
.L_45:


//--------------------- .nv.callgraph             --------------------------
	.section	.nv.callgraph,"",@"SHT_CUDA_CALLGRAPH"
	.align	4
	.sectionentsize	8
	.align		4
        /*0000*/ 	.word	0x00000000
	.align		4
        /*0004*/ 	.word	0xffffffff
	.align		4
        /*0008*/ 	.word	0x00000000
	.align		4
        /*000c*/ 	.word	0xfffffffe
	.align		4
        /*0010*/ 	.word	0x00000000
	.align		4
        /*0014*/ 	.word	0xfffffffd
	.align		4
        /*0018*/ 	.word	0x00000000
	.align		4
        /*001c*/ 	.word	0xfffffffc


//--------------------- .text.fma_kernel          --------------------------
	.section	.text.fma_kernel,"ax",@progbits
	.align	128
        .global         fma_kernel
        .type           fma_kernel,@function
        .size           fma_kernel,(.L_x_10 - fma_kernel)
        .other          fma_kernel,@"STO_CUDA_ENTRY STV_DEFAULT"
fma_kernel:
.text.fma_kernel:
[----:B------:R-:W-:Y:S01]  /*0000*/  LDC R1, c[0x0][0x37c] ;  /* 0x0000df00ff017b82 */ /* 0x000fe20000000800 */
[----:B------:R-:W0:Y:S07]  /*0010*/  S2R R3, SR_TID.X ;  /* 0x0000000000037919 */ /* 0x000e2e0000002100 */
[----:B------:R-:W0:Y:S01]  /*0020*/  S2UR UR4, SR_CTAID.X ;  /* 0x00000000000479c3 */ /* 0x000e220000002500 */
[----:B------:R-:W1:Y:S07]  /*0030*/  LDCU.64 UR6, c[0x0][0x398] ;  /* 0x00007300ff0677ac */ /* 0x000e6e0008000a00 */
[----:B------:R-:W0:Y:S02]  /*0040*/  LDC R0, c[0x0][0x360] ;  /* 0x0000d800ff007b82 */ /* 0x000e240000000800 */
[----:B0-----:R-:W-:-:S05]  /*0050*/  IMAD R0, R0, UR4, R3 ;  /* 0x0000000400007c24 */ /* 0x001fca000f8e0203 */
[----:B-1----:R-:W-:-:S04]  /*0060*/  ISETP.GE.U32.AND P0, PT, R0, UR6, PT ;  /* 0x0000000600007c0c */ /* 0x002fc8000bf06070 */
[----:B------:R-:W-:-:S13]  /*0070*/  ISETP.GE.U32.AND.EX P0, PT, RZ, UR7, PT, P0 ;  /* 0x00000007ff007c0c */ /* 0x000fda000bf06100 */
[----:B------:R-:W-:Y:S05]  /*0080*/  @P0 EXIT ;  /* 0x000000000000094d */ /* 0x000fea0003800000 */
[----:B------:R-:W0:Y:S01]  /*0090*/  LDCU.64 UR4, c[0x0][0x390] ;  /* 0x00007200ff0477ac */ /* 0x000e220008000a00 */
[----:B------:R-:W-:Y:S02]  /*00a0*/  SHF.L.U32 R4, R0, 0x2, RZ ;  /* 0x0000000200047819 */ /* 0x000fe400000006ff */
[----:B------:R-:W-:Y:S01]  /*00b0*/  SHF.R.U32.HI R0, RZ, 0x1e, R0 ;  /* 0x0000001eff007819 */ /* 0x000fe20000011600 */
[----:B------:R-:W1:Y:S01]  /*00c0*/  LDCU.64 UR6, c[0x0][0x358] ;  /* 0x00006b00ff0677ac */ /* 0x000e620008000a00 */
[----:B------:R-:W2:Y:S01]  /*00d0*/  LDCU.128 UR8, c[0x0][0x380] ;  /* 0x00007000ff0877ac */ /* 0x000ea20008000c00 */
[----:B0-----:R-:W-:-:S04]  /*00e0*/  IADD3 R2, P0, PT, R4, UR4, RZ ;  /* 0x0000000404027c10 */ /* 0x001fc8000ff1e0ff */
[----:B------:R-:W-:Y:S01]  /*00f0*/  IADD3.X R3, PT, PT, R0, UR5, RZ, P0, !PT ;  /* 0x0000000500037c10 */ /* 0x000fe200087fe4ff */
[----:B------:R-:W0:Y:S04]  /*0100*/  LDCU UR5, c[0x0][0x3a0] ;  /* 0x00007400ff0577ac */ /* 0x000e280008000800 */
[----:B-1----:R1:W5:Y:S01]  /*0110*/  LDG.E R9, desc[UR6][R2.64] ;  /* 0x0000000602097981 */ /* 0x002362000c1e1900 */
[C---:B--2---:R-:W-:Y:S02]  /*0120*/  IADD3 R6, P0, PT, R4.reuse, UR8, RZ ;  /* 0x0000000804067c10 */ /* 0x044fe4000ff1e0ff */
[----:B------:R-:W-:Y:S02]  /*0130*/  IADD3 R4, P1, PT, R4, UR10, RZ ;  /* 0x0000000a04047c10 */ /* 0x000fe4000ff3e0ff */
[----:B------:R-:W-:-:S02]  /*0140*/  IADD3.X R7, PT, PT, R0, UR9, RZ, P0, !PT ;  /* 0x0000000900077c10 */ /* 0x000fc400087fe4ff */
[----:B------:R-:W-:Y:S01]  /*0150*/  IADD3.X R5, PT, PT, R0, UR11, RZ, P1, !PT ;  /* 0x0000000b00057c10 */ /* 0x000fe20008ffe4ff */
[----:B0-----:R-:W-:-:S09]  /*0160*/  UISETP.GE.AND UP0, UPT, UR5, 0x1, UPT ;  /* 0x000000010500788c */ /* 0x001fd2000bf06270 */
[----:B-1----:R-:W-:Y:S05]  /*0170*/  BRA.U !UP0, `(.L_x_0) ;  /* 0x0000000108f87547 */ /* 0x002fea000b800000 */
[----:B------:R0:W5:Y:S04]  /*0180*/  LDG.E R0, desc[UR6][R6.64] ;  /* 0x0000000606007981 */ /* 0x000168000c1e1900 */
[----:B------:R0:W5:Y:S01]  /*0190*/  LDG.E R5, desc[UR6][R4.64] ;  /* 0x0000000604057981 */ /* 0x000162000c1e1900 */
[----:B------:R-:W-:Y:S02]  /*01a0*/  UISETP.GE.U32.AND UP0, UPT, UR5, 0x4, UPT ;  /* 0x000000040500788c */ /* 0x000fe4000bf06070 */
[----:B------:R-:W-:-:S07]  /*01b0*/  ULOP3.LUT UR4, UR5, 0x3, URZ, 0xc0, !UPT ;  /* 0x0000000305047892 */ /* 0x000fce000f8ec0ff */
[----:B0-----:R-:W-:Y:S05]  /*01c0*/  BRA.U !UP0, `(.L_x_1) ;  /* 0x0000000108c87547 */ /* 0x001fea000b800000 */
[----:B------:R-:W-:-:S04]  /*01d0*/  ULOP3.LUT UR5, UR5, 0x7ffffffc, URZ, 0xc0, !UPT ;  /* 0x7ffffffc05057892 */ /* 0x000fc8000f8ec0ff */
[----:B------:R-:W-:-:S04]  /*01e0*/  UIADD3 UR5, UPT, UPT, -UR5, URZ, URZ ;  /* 0x000000ff05057290 */ /* 0x000fc8000fffe1ff */
[----:B------:R-:W-:-:S09]  /*01f0*/  UISETP.GE.AND UP0, UPT, UR5, URZ, UPT ;  /* 0x000000ff0500728c */ /* 0x000fd2000bf06270 */
[----:B------:R-:W-:Y:S05]  /*0200*/  BRA.U UP0, `(.L_x_2) ;  /* 0x00000001009c7547 */ /* 0x000fea000b800000 */
[----:B------:R-:W-:Y:S02]  /*0210*/  UIADD3 UR8, UPT, UPT, -UR5, URZ, URZ ;  /* 0x000000ff05087290 */ /* 0x000fe4000fffe1ff */
[----:B------:R-:W-:Y:S02]  /*0220*/  UPLOP3.LUT UP0, UPT, UPT, UPT, UPT, 0x80, 0x8 ;  /* 0x000000000008789c */ /* 0x000fe40003f0f070 */
[----:B------:R-:W-:-:S09]  /*0230*/  UISETP.GT.AND UP1, UPT, UR8, 0xc, UPT ;  /* 0x0000000c0800788c */ /* 0x000fd2000bf24270 */
[----:B------:R-:W-:Y:S05]  /*0240*/  BRA.U !UP1, `(.L_x_3) ;  /* 0x0000000109507547 */ /* 0x000fea000b800000 */
[----:B------:R-:W-:-:S11]  /*0250*/  UPLOP3.LUT UP0, UPT, UPT, UPT, UPT, 0x40, 0x4 ;  /* 0x000000000004789c */ /* 0x000fd60003f0e870 */
.L_x_4:
[----:B-----5:R-:W-:Y:S01]  /*0260*/  FFMA R9, R0, R5, R9 ;  /* 0x0000000500097223 */ /* 0x020fe20000000009 */
[----:B------:R-:W-:-:S03]  /*0270*/  UIADD3 UR5, UPT, UPT, UR5, 0x10, URZ ;  /* 0x0000001005057890 */ /* 0x000fc6000fffe0ff */
[----:B------:R-:W-:Y:S01]  /*0280*/  FFMA R9, R0, R5, R9 ;  /* 0x0000000500097223 */ /* 0x000fe20000000009 */
[----:B------:R-:W-:-:S03]  /*0290*/  UISETP.GE.AND UP1, UPT, UR5, -0xc, UPT ;  /* 0xfffffff40500788c */ /* 0x000fc6000bf26270 */
[----:B------:R-:W-:-:S04]  /*02a0*/  FFMA R9, R0, R5, R9 ;  /* 0x0000000500097223 */ /* 0x000fc80000000009 */
        /* <DEDUP_REMOVED lines=12> */
[----:B------:R-:W-:Y:S01]  /*0370*/  FFMA R9, R0, R5, R9 ;  /* 0x0000000500097223 */ /* 0x000fe20000000009 */
[----:B------:R-:W-:Y:S06]  /*0380*/  BRA.U !UP1, `(.L_x_4) ;  /* 0xfffffffd09b47547 */ /* 0x000fec000b83ffff */
.L_x_3:
[----:B------:R-:W-:-:S04]  /*0390*/  UIADD3 UR8, UPT, UPT, -UR5, URZ, URZ ;  /* 0x000000ff05087290 */ /* 0x000fc8000fffe1ff */
[----:B------:R-:W-:-:S09]  /*03a0*/  UISETP.GT.AND UP1, UPT, UR8, 0x4, UPT ;  /* 0x000000040800788c */ /* 0x000fd2000bf24270 */
[----:B------:R-:W-:Y:S05]  /*03b0*/  BRA.U !UP1, `(.L_x_5) ;  /* 0x0000000109287547 */ /* 0x000fea000b800000 */
[CC--:B-----5:R-:W-:Y:S01]  /*03c0*/  FFMA R9, R0.reuse, R5.reuse, R9 ;  /* 0x0000000500097223 */ /* 0x0e0fe20000000009 */
[----:B------:R-:W-:Y:S02]  /*03d0*/  UPLOP3.LUT UP0, UPT, UPT, UPT, UPT, 0x40, 0x4 ;  /* 0x000000000004789c */ /* 0x000fe40003f0e870 */
[----:B------:R-:W-:Y:S01]  /*03e0*/  UIADD3 UR5, UPT, UPT, UR5, 0x8, URZ ;  /* 0x0000000805057890 */ /* 0x000fe2000fffe0ff */
[----:B------:R-:W-:-:S04]  /*03f0*/  FFMA R9, R0, R5, R9 ;  /* 0x0000000500097223 */ /* 0x000fc80000000009 */
[----:B------:R-:W-:-:S04]  /*0400*/  FFMA R9, R0, R5, R9 ;  /* 0x0000000500097223 */ /* 0x000fc80000000009 */
[----:B------:R-:W-:-:S04]  /*0410*/  FFMA R9, R0, R5, R9 ;  /* 0x0000000500097223 */ /* 0x000fc80000000009 */
[----:B------:R-:W-:-:S04]  /*0420*/  FFMA R9, R0, R5, R9 ;  /* 0x0000000500097223 */ /* 0x000fc80000000009 */
[----:B------:R-:W-:-:S04]  /*0430*/  FFMA R9, R0, R5, R9 ;  /* 0x0000000500097223 */ /* 0x000fc80000000009 */
[----:B------:R-:W-:-:S04]  /*0440*/  FFMA R9, R0, R5, R9 ;  /* 0x0000000500097223 */ /* 0x000fc80000000009 */
[----:B------:R-:W-:-:S07]  /*0450*/  FFMA R9, R0, R5, R9 ;  /* 0x0000000500097223 */ /* 0x000fce0000000009 */
.L_x_5:
[----:B------:R-:W-:-:S09]  /*0460*/  UISETP.NE.OR UP0, UPT, UR5, URZ, UP0 ;  /* 0x000000ff0500728c */ /* 0x000fd20008705670 */
[----:B------:R-:W-:Y:S05]  /*0470*/  BRA.U !UP0, `(.L_x_1) ;  /* 0x00000001081c7547 */ /* 0x000fea000b800000 */
.L_x_2:
[----:B------:R-:W-:Y:S01]  /*0480*/  UIADD3 UR5, UPT, UPT, UR5, 0x4, URZ ;  /* 0x0000000405057890 */ /* 0x000fe2000fffe0ff */
[----:B-----5:R-:W-:-:S03]  /*0490*/  FFMA R9, R0, R5, R9 ;  /* 0x0000000500097223 */ /* 0x020fc60000000009 */
[----:B------:R-:W-:Y:S01]  /*04a0*/  UISETP.NE.AND UP0, UPT, UR5, URZ, UPT ;  /* 0x000000ff0500728c */ /* 0x000fe2000bf05270 */
[----:B------:R-:W-:-:S04]  /*04b0*/  FFMA R9, R0, R5, R9 ;  /* 0x0000000500097223 */ /* 0x000fc80000000009 */
[----:B------:R-:W-:-:S04]  /*04c0*/  FFMA R9, R0, R5, R9 ;  /* 0x0000000500097223 */ /* 0x000fc80000000009 */
[----:B------:R-:W-:Y:S01]  /*04d0*/  FFMA R9, R0, R5, R9 ;  /* 0x0000000500097223 */ /* 0x000fe20000000009 */
[----:B------:R-:W-:Y:S06]  /*04e0*/  BRA.U UP0, `(.L_x_2) ;  /* 0xfffffffd00e47547 */ /* 0x000fec000b83ffff */
.L_x_1:
[----:B------:R-:W-:-:S09]  /*04f0*/  UISETP.NE.AND UP0, UPT, UR4, URZ, UPT ;  /* 0x000000ff0400728c */ /* 0x000fd2000bf05270 */
[----:B------:R-:W-:Y:S05]  /*0500*/  BRA.U !UP0, `(.L_x_0) ;  /* 0x0000000108147547 */ /* 0x000fea000b800000 */
[----:B------:R-:W-:-:S12]  /*0510*/  UIADD3 UR4, UPT, UPT, -UR4, URZ, URZ ;  /* 0x000000ff04047290 */ /* 0x000fd8000fffe1ff */
.L_x_6:
[----:B------:R-:W-:Y:S01]  /*0520*/  UIADD3 UR4, UPT, UPT, UR4, 0x1, URZ ;  /* 0x0000000104047890 */ /* 0x000fe2000fffe0ff */
[----:B-----5:R-:W-:-:S03]  /*0530*/  FFMA R9, R0, R5, R9 ;  /* 0x0000000500097223 */ /* 0x020fc60000000009 */
[----:B------:R-:W-:-:S09]  /*0540*/  UISETP.NE.AND UP0, UPT, UR4, URZ, UPT ;  /* 0x000000ff0400728c */ /* 0x000fd2000bf05270 */
[----:B------:R-:W-:Y:S05]  /*0550*/  BRA.U UP0, `(.L_x_6) ;  /* 0xfffffffd00f07547 */ /* 0x000fea000b83ffff */
.L_x_0:
[----:B-----5:R-:W-:Y:S01]  /*0560*/  STG.E desc[UR6][R2.64], R9 ;  /* 0x0000000902007986 */ /* 0x020fe2000c101906 */
[----:B------:R-:W-:Y:S05]  /*0570*/  EXIT ;  /* 0x000000000000794d */ /* 0x000fea0003800000 */
.L_x_7:
[----:B------:R-:W-:-:S00]  /*0580*/  BRA `(.L_x_7) ;  /* 0xfffffffc00fc7947 */ /* 0x000fc0000383ffff */
[----:B------:R-:W-:-:S00]  /*0590*/  NOP ;  /* 0x0000000000007918 */ /* 0x000fc00000000000 */
        /* <DEDUP_REMOVED lines=14> */
.L_x_10:


//--------------------- .text.mem_copy_kernel     --------------------------
	.section	.text.mem_copy_kernel,"ax",@progbits
	.align	128
        .global         mem_copy_kernel
        .type           mem_copy_kernel,@function
        .size           mem_copy_kernel,(.L_x_11 - mem_copy_kernel)
        .other          mem_copy_kernel,@"STO_CUDA_ENTRY STV_DEFAULT"
mem_copy_kernel:
.text.mem_copy_kernel:
[----:B------:R-:W-:Y:S01]  /*0000*/  LDC R1, c[0x0][0x37c] ;  /* 0x0000df00ff017b82 */ /* 0x000fe20000000800 */
[----:B------:R-:W0:Y:S07]  /*0010*/  S2R R3, SR_TID.X ;  /* 0x0000000000037919 */ /* 0x000e2e0000002100 */
[----:B------:R-:W0:Y:S01]  /*0020*/  S2UR UR4, SR_CTAID.X ;  /* 0x00000000000479c3 */ /* 0x000e220000002500 */
[----:B------:R-:W1:Y:S07]  /*0030*/  LDCU.64 UR6, c[0x0][0x390] ;  /* 0x00007200ff0677ac */ /* 0x000e6e0008000a00 */
[----:B------:R-:W0:Y:S01]  /*0040*/  LDC R6, c[0x0][0x360] ;  /* 0x0000d800ff067b82 */ /* 0x000e220000000800 */
[----:B------:R-:W2:Y:S01]  /*0050*/  LDCU UR5, c[0x0][0x370] ;  /* 0x00006e00ff0577ac */ /* 0x000ea20008000800 */
[----:B0-----:R-:W-:-:S02]  /*0060*/  IMAD R0, R6, UR4, R3 ;  /* 0x0000000406007c24 */ /* 0x001fc4000f8e0203 */
[----:B--2---:R-:W-:-:S03]  /*0070*/  IMAD R6, R6, UR5, RZ ;  /* 0x0000000506067c24 */ /* 0x004fc6000f8e02ff */
[----:B-1----:R-:W-:-:S04]  /*0080*/  ISETP.GE.U32.AND P0, PT, R0, UR6, PT ;  /* 0x0000000600007c0c */ /* 0x002fc8000bf06070 */
[----:B------:R-:W-:-:S13]  /*0090*/  ISETP.GE.U32.AND.EX P0, PT, RZ, UR7, PT, P0 ;  /* 0x00000007ff007c0c */ /* 0x000fda000bf06100 */
[----:B------:R-:W-:Y:S05]  /*00a0*/  @P0 EXIT ;  /* 0x000000000000094d */ /* 0x000fea0003800000 */
[----:B------:R-:W-:Y:S01]  /*00b0*/  IMAD.MOV.U32 R7, RZ, RZ, RZ ;  /* 0x000000ffff077224 */ /* 0x000fe200078e00ff */
[----:B------:R-:W0:Y:S01]  /*00c0*/  LDCU.64 UR4, c[0x0][0x358] ;  /* 0x00006b00ff0477ac */ /* 0x000e220008000a00 */
[----:B------:R-:W1:Y:S05]  /*00d0*/  LDCU.128 UR8, c[0x0][0x380] ;  /* 0x00007000ff0877ac */ /* 0x000e6a0008000c00 */
.L_x_8:
[C---:B--2---:R-:W-:Y:S01]  /*00e0*/  IMAD.SHL.U32 R4, R0.reuse, 0x4, RZ ;  /* 0x0000000400047824 */ /* 0x044fe200078e00ff */
[----:B------:R-:W-:-:S04]  /*00f0*/  SHF.L.U64.HI R5, R0, 0x2, R7 ;  /* 0x0000000200057819 */ /* 0x000fc80000010207 */
[----:B-1----:R-:W-:-:S04]  /*0100*/  IADD3 R2, P0, PT, R4, UR10, RZ ;  /* 0x0000000a04027c10 */ /* 0x002fc8000ff1e0ff */
[----:B------:R-:W-:-:S06]  /*0110*/  IADD3.X R3, PT, PT, R5, UR11, RZ, P0, !PT ;  /* 0x0000000b05037c10 */ /* 0x000fcc00087fe4ff */
[----:B0-----:R-:W2:Y:S01]  /*0120*/  LDG.E R3, desc[UR4][R2.64] ;  /* 0x0000000402037981 */ /* 0x001ea2000c1e1900 */
[----:B------:R-:W-:-:S04]  /*0130*/  IADD3 R4, P0, PT, R4, UR8, RZ ;  /* 0x0000000804047c10 */ /* 0x000fc8000ff1e0ff */
[----:B------:R-:W-:Y:S02]  /*0140*/  IADD3.X R5, PT, PT, R5, UR9, RZ, P0, !PT ;  /* 0x0000000905057c10 */ /* 0x000fe400087fe4ff */
[----:B------:R-:W-:-:S05]  /*0150*/  IADD3 R0, P0, PT, R6, R0, RZ ;  /* 0x0000000006007210 */ /* 0x000fca0007f1e0ff */
[----:B------:R-:W-:Y:S01]  /*0160*/  IMAD.X R7, RZ, RZ, R7, P0 ;  /* 0x000000ffff077224 */ /* 0x000fe200000e0607 */
[----:B------:R-:W-:-:S04]  /*0170*/  ISETP.GE.U32.AND P0, PT, R0, UR6, PT ;  /* 0x0000000600007c0c */ /* 0x000fc8000bf06070 */
[----:B------:R-:W-:Y:S01]  /*0180*/  ISETP.GE.U32.AND.EX P0, PT, R7, UR7, PT, P0 ;  /* 0x0000000707007c0c */ /* 0x000fe2000bf06100 */
[----:B--2---:R2:W-:-:S12]  /*0190*/  STG.E desc[UR4][R4.64], R3 ;  /* 0x0000000304007986 */ /* 0x0045d8000c101904 */
[----:B------:R-:W-:Y:S05]  /*01a0*/  @!P0 BRA `(.L_x_8) ;  /* 0xfffffffc00cc8947 */ /* 0x000fea000383ffff */
[----:B------:R-:W-:Y:S05]  /*01b0*/  EXIT ;  /* 0x000000000000794d */ /* 0x000fea0003800000 */
.L_x_9:
        /* <DEDUP_REMOVED lines=12> */
.L_x_11:


//--------------------- .nv.shared.reserved.0     --------------------------
	.section	.nv.shared.reserved.0,"aw",@nobits
	.weak		__nv_reservedSMEM_offset_0_alias
	.size		__nv_reservedSMEM_offset_0_alias, 0, 64
	.other		__nv_reservedSMEM_offset_0_alias,@"STO_CUDA_RESERVED_SHARED STV_DEFAULT"
__nv_reservedSMEM_offset_0_alias:
	.zero		0
	.zero		64


//--------------------- .nv.constant0.fma_kernel  --------------------------
	.section	.nv.constant0.fma_kernel,"a",@progbits
	.sectionflags	@""
	.align	4
.nv.constant0.fma_kernel:
	.zero		932


//--------------------- .nv.constant0.mem_copy_kernel --------------------------
	.section	.nv.constant0.mem_copy_kernel,"a",@progbits
	.sectionflags	@""
	.align	4
.nv.constant0.mem_copy_kernel:
	.zero		920


//--------------------- SYMBOLS --------------------------

	.type		.nv.reservedSmem.offset0,@object
	.size		.nv.reservedSmem.offset0,0x4
